//
// Generated by NVIDIA NVVM Compiler
//
// Compiler Build ID: CL-36424714
// Cuda compilation tools, release 13.0, V13.0.88
// Based on NVVM 20.0.0
//

.version 9.0
.target sm_100
.address_size 64

	// .globl	_Z15mergePathKernelPiS_S_ii

.visible .entry _Z15mergePathKernelPiS_S_ii(
	.param .u64 .ptr .align 1 _Z15mergePathKernelPiS_S_ii_param_0,
	.param .u64 .ptr .align 1 _Z15mergePathKernelPiS_S_ii_param_1,
	.param .u64 .ptr .align 1 _Z15mergePathKernelPiS_S_ii_param_2,
	.param .u32 _Z15mergePathKernelPiS_S_ii_param_3,
	.param .u32 _Z15mergePathKernelPiS_S_ii_param_4
)
{
	.reg .pred 	%p<25>;
	.reg .b32 	%r<131>;
	.reg .b64 	%rd<47>;

	ld.param.u64 	%rd13, [_Z15mergePathKernelPiS_S_ii_param_0];
	ld.param.u64 	%rd14, [_Z15mergePathKernelPiS_S_ii_param_1];
	ld.param.u64 	%rd15, [_Z15mergePathKernelPiS_S_ii_param_2];
	ld.param.u32 	%r58, [_Z15mergePathKernelPiS_S_ii_param_3];
	ld.param.u32 	%r59, [_Z15mergePathKernelPiS_S_ii_param_4];
	cvta.to.global.u64 	%rd1, %rd13;
	cvta.to.global.u64 	%rd2, %rd15;
	cvta.to.global.u64 	%rd3, %rd14;
	mov.u32 	%r60, %tid.x;
	add.s32 	%r61, %r59, %r58;
	mov.u32 	%r62, %ntid.x;
	add.s32 	%r63, %r62, %r61;
	add.s32 	%r64, %r63, -1;
	div.u32 	%r65, %r64, %r62;
	mul.lo.s32 	%r121, %r65, %r60;
	add.s32 	%r66, %r121, %r65;
	min.s32 	%r2, %r66, %r61;
	sub.s32 	%r67, %r121, %r59;
	max.s32 	%r109, %r67, 0;
	min.s32 	%r107, %r121, %r58;
	setp.ge.s32 	%p1, %r109, %r107;
	@%p1 bra 	$L__BB0_2;
$L__BB0_1:
	add.s32 	%r68, %r107, %r109;
	shr.u32 	%r69, %r68, 1;
	mul.wide.u32 	%rd16, %r69, 4;
	add.s64 	%rd17, %rd1, %rd16;
	ld.global.u32 	%r70, [%rd17];
	not.b32 	%r71, %r69;
	add.s32 	%r72, %r121, %r71;
	mul.wide.s32 	%rd18, %r72, 4;
	add.s64 	%rd19, %rd3, %rd18;
	ld.global.u32 	%r73, [%rd19];
	setp.lt.s32 	%p2, %r70, %r73;
	add.s32 	%r74, %r69, 1;
	selp.b32 	%r109, %r74, %r109, %p2;
	selp.b32 	%r107, %r107, %r69, %p2;
	setp.lt.s32 	%p3, %r109, %r107;
	@%p3 bra 	$L__BB0_1;
$L__BB0_2:
	sub.s32 	%r114, %r121, %r109;
	sub.s32 	%r75, %r2, %r59;
	max.s32 	%r112, %r75, 0;
	min.s32 	%r110, %r2, %r58;
	setp.ge.s32 	%p4, %r112, %r110;
	@%p4 bra 	$L__BB0_4;
$L__BB0_3:
	add.s32 	%r76, %r110, %r112;
	shr.u32 	%r77, %r76, 1;
	mul.wide.u32 	%rd20, %r77, 4;
	add.s64 	%rd21, %rd1, %rd20;
	ld.global.u32 	%r78, [%rd21];
	not.b32 	%r79, %r77;
	add.s32 	%r80, %r2, %r79;
	mul.wide.s32 	%rd22, %r80, 4;
	add.s64 	%rd23, %rd3, %rd22;
	ld.global.u32 	%r81, [%rd23];
	setp.lt.s32 	%p5, %r78, %r81;
	add.s32 	%r82, %r77, 1;
	selp.b32 	%r112, %r82, %r112, %p5;
	selp.b32 	%r110, %r110, %r77, %p5;
	setp.lt.s32 	%p6, %r112, %r110;
	@%p6 bra 	$L__BB0_3;
$L__BB0_4:
	sub.s32 	%r18, %r2, %r112;
	setp.ge.s32 	%p7, %r109, %r112;
	setp.ge.s32 	%p8, %r114, %r18;
	or.pred  	%p9, %p7, %p8;
	@%p9 bra 	$L__BB0_5;
	bra.uni 	$L__BB0_20;
$L__BB0_5:
	setp.ge.s32 	%p15, %r109, %r112;
	@%p15 bra 	$L__BB0_12;
	sub.s32 	%r91, %r112, %r109;
	and.b32  	%r22, %r91, 3;
	setp.eq.s32 	%p16, %r22, 0;
	mov.u32 	%r119, %r109;
	@%p16 bra 	$L__BB0_9;
	mul.wide.u32 	%rd30, %r109, 4;
	add.s64 	%rd45, %rd1, %rd30;
	neg.s32 	%r116, %r22;
	add.s32 	%r119, %r109, %r22;
$L__BB0_8:
	.pragma "nounroll";
	mul.wide.s32 	%rd31, %r121, 4;
	add.s64 	%rd32, %rd2, %rd31;
	ld.global.u32 	%r92, [%rd45];
	add.s32 	%r121, %r121, 1;
	st.global.u32 	[%rd32], %r92;
	add.s64 	%rd45, %rd45, 4;
	add.s32 	%r116, %r116, 1;
	setp.ne.s32 	%p17, %r116, 0;
	@%p17 bra 	$L__BB0_8;
$L__BB0_9:
	sub.s32 	%r93, %r109, %r112;
	setp.gt.u32 	%p18, %r93, -4;
	@%p18 bra 	$L__BB0_12;
	mul.wide.u32 	%rd33, %r119, 4;
	add.s64 	%rd34, %rd33, %rd1;
	add.s64 	%rd46, %rd34, 8;
	sub.s32 	%r127, %r119, %r112;
	add.s64 	%rd8, %rd2, 8;
$L__BB0_11:
	mul.wide.s32 	%rd35, %r121, 4;
	add.s64 	%rd36, %rd8, %rd35;
	ld.global.u32 	%r94, [%rd46+-8];
	st.global.u32 	[%rd36+-8], %r94;
	ld.global.u32 	%r95, [%rd46+-4];
	st.global.u32 	[%rd36+-4], %r95;
	ld.global.u32 	%r96, [%rd46];
	st.global.u32 	[%rd36], %r96;
	ld.global.u32 	%r97, [%rd46+4];
	add.s32 	%r121, %r121, 4;
	st.global.u32 	[%rd36+4], %r97;
	add.s64 	%rd46, %rd46, 16;
	add.s32 	%r127, %r127, 4;
	setp.eq.s32 	%p19, %r127, 0;
	@%p19 bra 	$L__BB0_12;
	bra.uni 	$L__BB0_11;
$L__BB0_12:
	setp.ge.s32 	%p20, %r114, %r18;
	@%p20 bra 	$L__BB0_19;
	add.s32 	%r98, %r112, %r114;
	sub.s32 	%r99, %r2, %r98;
	and.b32  	%r40, %r99, 3;
	setp.eq.s32 	%p21, %r40, 0;
	mov.u32 	%r126, %r114;
	@%p21 bra 	$L__BB0_16;
	neg.s32 	%r122, %r40;
	mov.u32 	%r126, %r114;
$L__BB0_15:
	.pragma "nounroll";
	mul.wide.s32 	%rd37, %r121, 4;
	add.s64 	%rd38, %rd2, %rd37;
	mul.wide.s32 	%rd39, %r126, 4;
	add.s64 	%rd40, %rd3, %rd39;
	add.s32 	%r126, %r126, 1;
	ld.global.u32 	%r100, [%rd40];
	add.s32 	%r121, %r121, 1;
	st.global.u32 	[%rd38], %r100;
	add.s32 	%r122, %r122, 1;
	setp.ne.s32 	%p22, %r122, 0;
	@%p22 bra 	$L__BB0_15;
$L__BB0_16:
	sub.s32 	%r101, %r112, %r2;
	add.s32 	%r102, %r101, %r114;
	setp.gt.u32 	%p23, %r102, -4;
	@%p23 bra 	$L__BB0_19;
	add.s64 	%rd9, %rd3, 8;
	add.s64 	%rd10, %rd2, 8;
$L__BB0_18:
	mul.wide.s32 	%rd41, %r126, 4;
	add.s64 	%rd42, %rd9, %rd41;
	mul.wide.s32 	%rd43, %r121, 4;
	add.s64 	%rd44, %rd10, %rd43;
	ld.global.u32 	%r103, [%rd42+-8];
	st.global.u32 	[%rd44+-8], %r103;
	ld.global.u32 	%r104, [%rd42+-4];
	st.global.u32 	[%rd44+-4], %r104;
	ld.global.u32 	%r105, [%rd42];
	st.global.u32 	[%rd44], %r105;
	add.s32 	%r126, %r126, 4;
	ld.global.u32 	%r106, [%rd42+4];
	add.s32 	%r121, %r121, 4;
	st.global.u32 	[%rd44+4], %r106;
	setp.lt.s32 	%p24, %r126, %r18;
	@%p24 bra 	$L__BB0_18;
$L__BB0_19:
	ret;
$L__BB0_20:
	mul.wide.u32 	%rd24, %r109, 4;
	add.s64 	%rd25, %rd1, %rd24;
	ld.global.u32 	%r83, [%rd25];
	mul.wide.s32 	%rd26, %r114, 4;
	add.s64 	%rd27, %rd3, %rd26;
	ld.global.u32 	%r85, [%rd27];
	setp.ge.s32 	%p10, %r83, %r85;
	setp.lt.s32 	%p11, %r83, %r85;
	selp.u32 	%r87, 1, 0, %p11;
	add.s32 	%r109, %r109, %r87;
	selp.u32 	%r88, 1, 0, %p10;
	add.s32 	%r114, %r114, %r88;
	min.s32 	%r89, %r83, %r85;
	add.s32 	%r38, %r121, 1;
	mul.wide.s32 	%rd28, %r121, 4;
	add.s64 	%rd29, %rd2, %rd28;
	st.global.u32 	[%rd29], %r89;
	setp.lt.s32 	%p12, %r109, %r112;
	setp.lt.s32 	%p13, %r114, %r18;
	and.pred  	%p14, %p12, %p13;
	mov.u32 	%r121, %r38;
	@%p14 bra 	$L__BB0_20;
	bra.uni 	$L__BB0_5;

}


// ===== COMPILED SASS (sm_100) =====

	.target	sm_100

	.elftype	@"ET_EXEC"


//--------------------- .note.nv.tkinfo           --------------------------
	.section	.note.nv.tkinfo,"",@"SHT_NOTE"
	.sectionflags	@"SHF_NOTE_NV_TKINFO"
	.tkinfo
        /*0018*/ 	.word	0x00000002
        /*0030*/ 	.string	""
        /*0030*/ 	.string	"ptxas"
        /*0030*/ 	.string	"Cuda compilation tools, release 13.0, V13.0.88"
        /*0030*/ 	.string	"Build cuda_13.0.r13.0/compiler.36424714_0"
        /*0030*/ 	.string	"-arch sm_100 -m 64 "



//--------------------- .note.nv.cuinfo           --------------------------
	.section	.note.nv.cuinfo,"",@"SHT_NOTE"
	.sectionflags	@"SHF_NOTE_NV_CUINFO"
        /*0018*/ 	.short	0x0002
        /*001a*/ 	.short	0x0064
        /*001c*/ 	.short	0x0082
	.zero		2


//--------------------- .nv.info                  --------------------------
	.section	.nv.info,"",@"SHT_CUDA_INFO"
	.align	4


	//----- nvinfo : EIATTR_REGCOUNT
	.align		4
        /*0000*/ 	.byte	0x04, 0x2f
        /*0002*/ 	.short	(.L_1 - .L_0)
	.align		4
.L_0:
        /*0004*/ 	.word	index@(_Z15mergePathKernelPiS_S_ii)
        /*0008*/ 	.word	0x0000001a


	//----- nvinfo : EIATTR_FRAME_SIZE
	.align		4
.L_1:
        /*000c*/ 	.byte	0x04, 0x11
        /*000e*/ 	.short	(.L_3 - .L_2)
	.align		4
.L_2:
        /*0010*/ 	.word	index@(_Z15mergePathKernelPiS_S_ii)
        /*0014*/ 	.word	0x00000000


	//----- nvinfo : EIATTR_MIN_STACK_SIZE
	.align		4
.L_3:
        /*0018*/ 	.byte	0x04, 0x12
        /*001a*/ 	.short	(.L_5 - .L_4)
	.align		4
.L_4:
        /*001c*/ 	.word	index@(_Z15mergePathKernelPiS_S_ii)
        /*0020*/ 	.word	0x00000000
.L_5:


//--------------------- .nv.compat                --------------------------
	.section	.nv.compat,"",@"SHT_CUDA_COMPAT_INFO"
	.align	4
        /*0000*/ 	.byte	0x02, 0x09, 0x00, 0x00, 0x02, 0x02, 0x01, 0x00, 0x02, 0x05, 0x05, 0x00, 0x03, 0x07, 0x01, 0x01
        /*0010*/ 	.byte	0x02, 0x03, 0x00, 0x00, 0x02, 0x06, 0x01, 0x00, 0x04, 0x0b, 0x08, 0x00, 0x09, 0x00, 0x00, 0x00
        /*0020*/ 	.byte	0x00, 0x00, 0x00, 0x00


//--------------------- .nv.info._Z15mergePathKernelPiS_S_ii --------------------------
	.section	.nv.info._Z15mergePathKernelPiS_S_ii,"",@"SHT_CUDA_INFO"
	.sectionflags	@""
	.align	4


	//----- nvinfo : EIATTR_CUDA_API_VERSION
	.align		4
        /*0000*/ 	.byte	0x04, 0x37
        /*0002*/ 	.short	(.L_7 - .L_6)
.L_6:
        /*0004*/ 	.word	0x00000082


	//----- nvinfo : EIATTR_KPARAM_INFO
	.align		4
.L_7:
        /*0008*/ 	.byte	0x04, 0x17
        /*000a*/ 	.short	(.L_9 - .L_8)
.L_8:
        /*000c*/ 	.word	0x00000000
        /*0010*/ 	.short	0x0004
        /*0012*/ 	.short	0x001c
        /*0014*/ 	.byte	0x00, 0xf0, 0x11, 0x00


	//----- nvinfo : EIATTR_KPARAM_INFO
	.align		4
.L_9:
        /*0018*/ 	.byte	0x04, 0x17
        /*001a*/ 	.short	(.L_11 - .L_10)
.L_10:
        /*001c*/ 	.word	0x00000000
        /*0020*/ 	.short	0x0003
        /*0022*/ 	.short	0x0018
        /*0024*/ 	.byte	0x00, 0xf0, 0x11, 0x00


	//----- nvinfo : EIATTR_KPARAM_INFO
	.align		4
.L_11:
        /*0028*/ 	.byte	0x04, 0x17
        /*002a*/ 	.short	(.L_13 - .L_12)
.L_12:
        /*002c*/ 	.word	0x00000000
        /*0030*/ 	.short	0x0002
        /*0032*/ 	.short	0x0010
        /*0034*/ 	.byte	0x00, 0xf5, 0x21, 0x00


	//----- nvinfo : EIATTR_KPARAM_INFO
	.align		4
.L_13:
        /*0038*/ 	.byte	0x04, 0x17
        /*003a*/ 	.short	(.L_15 - .L_14)
.L_14:
        /*003c*/ 	.word	0x00000000
        /*0040*/ 	.short	0x0001
        /*0042*/ 	.short	0x0008
        /*0044*/ 	.byte	0x00, 0xf5, 0x21, 0x00


	//----- nvinfo : EIATTR_KPARAM_INFO
	.align		4
.L_15:
        /*0048*/ 	.byte	0x04, 0x17
        /*004a*/ 	.short	(.L_17 - .L_16)
.L_16:
        /*004c*/ 	.word	0x00000000
        /*0050*/ 	.short	0x0000
        /*0052*/ 	.short	0x0000
        /*0054*/ 	.byte	0x00, 0xf5, 0x21, 0x00


	//----- nvinfo : EIATTR_SPARSE_MMA_MASK
	.align		4
.L_17:
        /*0058*/ 	.byte	0x03, 0x50
        /*005a*/ 	.short	0x0000


	//----- nvinfo : EIATTR_MAXREG_COUNT
	.align		4
        /*005c*/ 	.byte	0x03, 0x1b
        /*005e*/ 	.short	0x00ff


	//----- nvinfo : EIATTR_MERCURY_ISA_VERSION
	.align		4
        /*0060*/ 	.byte	0x03, 0x5f
        /*0062*/ 	.short	0x0101


	//----- nvinfo : EIATTR_VRC_CTA_INIT_COUNT
	.align		4
        /*0064*/ 	.byte	0x02, 0x4a
	.zero		1
	.zero		1


	//----- nvinfo : EIATTR_EXIT_INSTR_OFFSETS
	.align		4
        /*0068*/ 	.byte	0x04, 0x1c
        /*006a*/ 	.short	(.L_19 - .L_18)


	//   ....[0]....
.L_18:
        /*006c*/ 	.word	0x00000990


	//   ....[1]....
        /*0070*/ 	.word	0x00000af0


	//   ....[2]....
        /*0074*/ 	.word	0x00000c80


	//----- nvinfo : EIATTR_CRS_STACK_SIZE
	.align		4
.L_19:
        /*0078*/ 	.byte	0x04, 0x1e
        /*007a*/ 	.short	(.L_21 - .L_20)
.L_20:
        /*007c*/ 	.word	0x00000000


	//----- nvinfo : EIATTR_CBANK_PARAM_SIZE
	.align		4
.L_21:
        /*0080*/ 	.byte	0x03, 0x19
        /*0082*/ 	.short	0x0020


	//----- nvinfo : EIATTR_PARAM_CBANK
	.align		4
        /*0084*/ 	.byte	0x04, 0x0a
        /*0086*/ 	.short	(.L_23 - .L_22)
	.align		4
.L_22:
        /*0088*/ 	.word	index@(.nv.constant0._Z15mergePathKernelPiS_S_ii)
        /*008c*/ 	.short	0x0380
        /*008e*/ 	.short	0x0020


	//----- nvinfo : EIATTR_SW_WAR
	.align		4
.L_23:
        /*0090*/ 	.byte	0x04, 0x36
        /*0092*/ 	.short	(.L_25 - .L_24)
.L_24:
        /*0094*/ 	.word	0x00000008
.L_25:


//--------------------- .nv.callgraph             --------------------------
	.section	.nv.callgraph,"",@"SHT_CUDA_CALLGRAPH"
	.align	4
	.sectionentsize	8
	.align		4
        /*0000*/ 	.word	0x00000000
	.align		4
        /*0004*/ 	.word	0xffffffff
	.align		4
        /*0008*/ 	.word	0x00000000
	.align		4
        /*000c*/ 	.word	0xfffffffe
	.align		4
        /*0010*/ 	.word	0x00000000
	.align		4
        /*0014*/ 	.word	0xfffffffd
	.align		4
        /*0018*/ 	.word	0x00000000
	.align		4
        /*001c*/ 	.word	0xfffffffc


//--------------------- .text._Z15mergePathKernelPiS_S_ii --------------------------
	.section	.text._Z15mergePathKernelPiS_S_ii,"ax",@progbits
	.align	128
        .global         _Z15mergePathKernelPiS_S_ii
        .type           _Z15mergePathKernelPiS_S_ii,@function
        .size           _Z15mergePathKernelPiS_S_ii,(.L_x_20 - _Z15mergePathKernelPiS_S_ii)
        .other          _Z15mergePathKernelPiS_S_ii,@"STO_CUDA_ENTRY STV_DEFAULT"
_Z15mergePathKernelPiS_S_ii:
.text._Z15mergePathKernelPiS_S_ii:
[----:B------:R-:W-:Y:S08]  /*0000*/  LDC R1, c[0x0][0x37c] ;  /* 0x0000df00ff017b82 */ /* 0x000ff00000000800 */
[----:B------:R-:W0:Y:S01]  /*0010*/  LDC R9, c[0x0][0x360] ;  /* 0x0000d800ff097b82 */ /* 0x000e220000000800 */
[----:B------:R-:W1:Y:S01]  /*0020*/  LDCU.64 UR8, c[0x0][0x358] ;  /* 0x00006b00ff0877ac */ /* 0x000e620008000a00 */
[----:B------:R-:W-:Y:S06]  /*0030*/  BSSY.RECONVERGENT B0, `(.L_x_0) ;  /* 0x0000030000007945 */ /* 0x000fec0003800200 */
[----:B------:R-:W2:Y:S01]  /*0040*/  LDC.64 R6, c[0x0][0x398] ;  /* 0x0000e600ff067b82 */ /* 0x000ea20000000a00 */
[----:B0-----:R-:W0:Y:S01]  /*0050*/  I2F.U32.RP R4, R9 ;  /* 0x0000000900047306 */ /* 0x001e220000209000 */
[----:B------:R-:W-:Y:S01]  /*0060*/  ISETP.NE.U32.AND P2, PT, R9, RZ, PT ;  /* 0x000000ff0900720c */ /* 0x000fe20003f45070 */
[----:B--2---:R-:W-:-:S06]  /*0070*/  IMAD.IADD R5, R7, 0x1, R6 ;  /* 0x0000000107057824 */ /* 0x004fcc00078e0206 */
[----:B0-----:R-:W0:Y:S02]  /*0080*/  MUFU.RCP R4, R4 ;  /* 0x0000000400047308 */ /* 0x001e240000001000 */
[----:B0-----:R-:W-:-:S06]  /*0090*/  VIADD R2, R4, 0xffffffe ;  /* 0x0ffffffe04027836 */ /* 0x001fcc0000000000 */
[----:B------:R0:W2:Y:S02]  /*00a0*/  F2I.FTZ.U32.TRUNC.NTZ R3, R2 ;  /* 0x0000000200037305 */ /* 0x0000a4000021f000 */
[----:B0-----:R-:W-:Y:S02]  /*00b0*/  HFMA2 R2, -RZ, RZ, 0, 0 ;  /* 0x00000000ff027431 */ /* 0x001fe400000001ff */
[----:B--2---:R-:W-:-:S04]  /*00c0*/  IMAD.MOV R0, RZ, RZ, -R3 ;  /* 0x000000ffff007224 */ /* 0x004fc800078e0a03 */
[----:B------:R-:W-:Y:S01]  /*00d0*/  IMAD R11, R0, R9, RZ ;  /* 0x00000009000b7224 */ /* 0x000fe200078e02ff */
[----:B------:R-:W-:-:S03]  /*00e0*/  IADD3 R0, PT, PT, R9, -0x1, R5 ;  /* 0xffffffff09007810 */ /* 0x000fc60007ffe005 */
[----:B------:R-:W-:Y:S02]  /*00f0*/  IMAD.HI.U32 R3, R3, R11, R2 ;  /* 0x0000000b03037227 */ /* 0x000fe400078e0002 */
[----:B------:R-:W0:Y:S04]  /*0100*/  S2R R2, SR_TID.X ;  /* 0x0000000000027919 */ /* 0x000e280000002100 */
[----:B------:R-:W-:-:S04]  /*0110*/  IMAD.HI.U32 R3, R3, R0, RZ ;  /* 0x0000000003037227 */ /* 0x000fc800078e00ff */
[----:B------:R-:W-:-:S04]  /*0120*/  IMAD.MOV R4, RZ, RZ, -R3 ;  /* 0x000000ffff047224 */ /* 0x000fc800078e0a03 */
[----:B------:R-:W-:-:S05]  /*0130*/  IMAD R0, R9, R4, R0 ;  /* 0x0000000409007224 */ /* 0x000fca00078e0200 */
[----:B------:R-:W-:-:S13]  /*0140*/  ISETP.GE.U32.AND P0, PT, R0, R9, PT ;  /* 0x000000090000720c */ /* 0x000fda0003f06070 */
[----:B------:R-:W-:Y:S02]  /*0150*/  @P0 IMAD.IADD R0, R0, 0x1, -R9 ;  /* 0x0000000100000824 */ /* 0x000fe400078e0a09 */
[----:B------:R-:W-:-:S03]  /*0160*/  @P0 VIADD R3, R3, 0x1 ;  /* 0x0000000103030836 */ /* 0x000fc60000000000 */
[----:B------:R-:W-:-:S13]  /*0170*/  ISETP.GE.U32.AND P1, PT, R0, R9, PT ;  /* 0x000000090000720c */ /* 0x000fda0003f26070 */
[----:B------:R-:W-:Y:S02]  /*0180*/  @P1 IADD3 R3, PT, PT, R3, 0x1, RZ ;  /* 0x0000000103031810 */ /* 0x000fe40007ffe0ff */
[----:B------:R-:W-:-:S05]  /*0190*/  @!P2 LOP3.LUT R3, RZ, R9, RZ, 0x33, !PT ;  /* 0x00000009ff03a212 */ /* 0x000fca00078e33ff */
[----:B0-----:R-:W-:-:S05]  /*01a0*/  IMAD R0, R3, R2, RZ ;  /* 0x0000000203007224 */ /* 0x001fca00078e02ff */
[C---:B------:R-:W-:Y:S02]  /*01b0*/  VIADDMNMX R2, R0.reuse, R3, R5, PT ;  /* 0x0000000300027246 */ /* 0x040fe40003800105 */
[CC--:B------:R-:W-:Y:S02]  /*01c0*/  VIADDMNMX R3, R0.reuse, -R7.reuse, RZ, !PT ;  /* 0x8000000700037246 */ /* 0x0c0fe400078001ff */
[----:B------:R-:W-:Y:S02]  /*01d0*/  VIMNMX R10, PT, PT, R0, R6, PT ;  /* 0x00000006000a7248 */ /* 0x000fe40003fe0100 */
[C---:B------:R-:W-:Y:S02]  /*01e0*/  VIADDMNMX R4, R2.reuse, -R7, RZ, !PT ;  /* 0x8000000702047246 */ /* 0x040fe400078001ff */
[----:B------:R-:W-:Y:S02]  /*01f0*/  ISETP.GE.AND P1, PT, R3, R10, PT ;  /* 0x0000000a0300720c */ /* 0x000fe40003f26270 */
[----:B------:R-:W-:-:S04]  /*0200*/  VIMNMX R15, PT, PT, R2, R6, PT ;  /* 0x00000006020f7248 */ /* 0x000fc80003fe0100 */
[----:B------:R-:W-:-:S07]  /*0210*/  ISETP.GE.AND P0, PT, R4, R15, PT ;  /* 0x0000000f0400720c */ /* 0x000fce0003f06270 */
[----:B-1----:R-:W-:Y:S06]  /*0220*/  @P1 BRA `(.L_x_1) ;  /* 0x0000000000401947 */ /* 0x002fec0003800000 */
[----:B------:R-:W0:Y:S01]  /*0230*/  LDC.64 R6, c[0x0][0x380] ;  /* 0x0000e000ff067b82 */ /* 0x000e220000000a00 */
[----:B------:R-:W-:-:S07]  /*0240*/  IMAD.MOV.U32 R14, RZ, RZ, R10 ;  /* 0x000000ffff0e7224 */ /* 0x000fce00078e000a */
[----:B------:R-:W1:Y:S02]  /*0250*/  LDC.64 R8, c[0x0][0x388] ;  /* 0x0000e200ff087b82 */ /* 0x000e640000000a00 */
.L_x_2:
[----:B------:R-:W-:-:S05]  /*0260*/  IMAD.IADD R5, R14, 0x1, R3 ;  /* 0x000000010e057824 */ /* 0x000fca00078e0203 */
[----:B------:R-:W-:-:S04]  /*0270*/  SHF.R.U32.HI R5, RZ, 0x1, R5 ;  /* 0x00000001ff057819 */ /* 0x000fc80000011605 */
[----:B------:R-:W-:-:S05]  /*0280*/  LOP3.LUT R11, RZ, R5, RZ, 0x33, !PT ;  /* 0x00000005ff0b7212 */ /* 0x000fca00078e33ff */
[----:B------:R-:W-:Y:S02]  /*0290*/  IMAD.IADD R13, R0, 0x1, R11 ;  /* 0x00000001000d7824 */ /* 0x000fe400078e020b */
[----:B0-----:R-:W-:-:S04]  /*02a0*/  IMAD.WIDE.U32 R10, R5, 0x4, R6 ;  /* 0x00000004050a7825 */ /* 0x001fc800078e0006 */
[----:B-1----:R-:W-:Y:S02]  /*02b0*/  IMAD.WIDE R12, R13, 0x4, R8 ;  /* 0x000000040d0c7825 */ /* 0x002fe400078e0208 */
[----:B------:R-:W2:Y:S04]  /*02c0*/  LDG.E R10, desc[UR8][R10.64] ;  /* 0x000000080a0a7981 */ /* 0x000ea8000c1e1900 */
[----:B------:R-:W2:Y:S02]  /*02d0*/  LDG.E R13, desc[UR8][R12.64] ;  /* 0x000000080c0d7981 */ /* 0x000ea4000c1e1900 */
[----:B--2---:R-:W-:-:S04]  /*02e0*/  ISETP.GE.AND P1, PT, R10, R13, PT ;  /* 0x0000000d0a00720c */ /* 0x004fc80003f26270 */
[----:B------:R-:W-:-:S09]  /*02f0*/  SEL R14, R14, R5, !P1 ;  /* 0x000000050e0e7207 */ /* 0x000fd20004800000 */
[----:B------:R-:W-:-:S04]  /*0300*/  @!P1 IADD3 R3, PT, PT, R5, 0x1, RZ ;  /* 0x0000000105039810 */ /* 0x000fc80007ffe0ff */
[----:B------:R-:W-:-:S13]  /*0310*/  ISETP.GE.AND P1, PT, R3, R14, PT ;  /* 0x0000000e0300720c */ /* 0x000fda0003f26270 */
[----:B------:R-:W-:Y:S05]  /*0320*/  @!P1 BRA `(.L_x_2) ;  /* 0xfffffffc00cc9947 */ /* 0x000fea000383ffff */
.L_x_1:
[----:B------:R-:W-:Y:S05]  /*0330*/  BSYNC.RECONVERGENT B0 ;  /* 0x0000000000007941 */ /* 0x000fea0003800200 */
.L_x_0:
[----:B------:R-:W-:Y:S01]  /*0340*/  BSSY.RECONVERGENT B0, `(.L_x_3) ;  /* 0x0000012000007945 */ /* 0x000fe20003800200 */
[----:B------:R-:W-:-:S03]  /*0350*/  IMAD.IADD R5, R0, 0x1, -R3 ;  /* 0x0000000100057824 */ /* 0x000fc600078e0a03 */
[----:B------:R-:W-:Y:S05]  /*0360*/  @P0 BRA `(.L_x_4) ;  /* 0x00000000003c0947 */ /* 0x000fea0003800000 */
[----:B------:R-:W0:Y:S08]  /*0370*/  LDC.64 R6, c[0x0][0x380] ;  /* 0x0000e000ff067b82 */ /* 0x000e300000000a00 */
[----:B------:R-:W1:Y:S02]  /*0380*/  LDC.64 R8, c[0x0][0x388] ;  /* 0x0000e200ff087b82 */ /* 0x000e640000000a00 */
.L_x_5:
        /* <DEDUP_REMOVED lines=13> */
.L_x_4:
[----:B------:R-:W-:Y:S05]  /*0460*/  BSYNC.RECONVERGENT B0 ;  /* 0x0000000000007941 */ /* 0x000fea0003800200 */
.L_x_3:
[----:B------:R-:W-:Y:S01]  /*0470*/  IMAD.IADD R6, R2, 0x1, -R4 ;  /* 0x0000000102067824 */ /* 0x000fe200078e0a04 */
[----:B------:R-:W0:Y:S01]  /*0480*/  LDC.64 R10, c[0x0][0x390] ;  /* 0x0000e400ff0a7b82 */ /* 0x000e220000000a00 */
[----:B------:R-:W-:Y:S03]  /*0490*/  BSSY.RECONVERGENT B0, `(.L_x_6) ;  /* 0x0000019000007945 */ /* 0x000fe60003800200 */
[----:B------:R-:W-:-:S04]  /*04a0*/  ISETP.GE.AND P0, PT, R5, R6, PT ;  /* 0x000000060500720c */ /* 0x000fc80003f06270 */
[----:B------:R-:W1:Y:S01]  /*04b0*/  LDC.64 R12, c[0x0][0x380] ;  /* 0x0000e000ff0c7b82 */ /* 0x000e620000000a00 */
[----:B------:R-:W-:-:S07]  /*04c0*/  ISETP.GE.OR P0, PT, R3, R4, P0 ;  /* 0x000000040300720c */ /* 0x000fce0000706670 */
[----:B------:R-:W2:Y:S06]  /*04d0*/  LDC.64 R8, c[0x0][0x388] ;  /* 0x0000e200ff087b82 */ /* 0x000eac0000000a00 */
[----:B------:R-:W-:Y:S05]  /*04e0*/  @P0 BRA `(.L_x_7) ;  /* 0x00000000004c0947 */ /* 0x000fea0003800000 */
.L_x_8:
[----:B-1----:R-:W-:-:S04]  /*04f0*/  IMAD.WIDE.U32 R14, R3, 0x4, R12 ;  /* 0x00000004030e7825 */ /* 0x002fc800078e000c */
[----:B--2---:R-:W-:Y:S02]  /*0500*/  IMAD.WIDE R16, R5, 0x4, R8 ;  /* 0x0000000405107825 */ /* 0x004fe400078e0208 */
[----:B------:R-:W2:Y:S04]  /*0510*/  LDG.E R14, desc[UR8][R14.64] ;  /* 0x000000080e0e7981 */ /* 0x000ea8000c1e1900 */
[----:B------:R-:W2:Y:S01]  /*0520*/  LDG.E R17, desc[UR8][R16.64] ;  /* 0x0000000810117981 */ /* 0x000ea2000c1e1900 */
[----:B0-----:R-:W-:-:S04]  /*0530*/  IMAD.WIDE R18, R0, 0x4, R10 ;  /* 0x0000000400127825 */ /* 0x001fc800078e020a */
[----:B------:R-:W-:Y:S02]  /*0540*/  VIADD R21, R5, 0x1 ;  /* 0x0000000105157836 */ /* 0x000fe40000000000 */
[----:B------:R-:W-:Y:S02]  /*0550*/  VIADD R7, R3, 0x1 ;  /* 0x0000000103077836 */ /* 0x000fe40000000000 */
[----:B------:R-:W-:Y:S01]  /*0560*/  VIADD R0, R0, 0x1 ;  /* 0x0000000100007836 */ /* 0x000fe20000000000 */
[CC--:B--2---:R-:W-:Y:S02]  /*0570*/  ISETP.GE.AND P0, PT, R14.reuse, R17.reuse, PT ;  /* 0x000000110e00720c */ /* 0x0c4fe40003f06270 */
[CC--:B------:R-:W-:Y:S02]  /*0580*/  ISETP.GE.AND P1, PT, R14.reuse, R17.reuse, PT ;  /* 0x000000110e00720c */ /* 0x0c0fe40003f26270 */
[----:B------:R-:W-:-:S05]  /*0590*/  VIMNMX R23, PT, PT, R14, R17, PT ;  /* 0x000000110e177248 */ /* 0x000fca0003fe0100 */
[----:B------:R3:W-:Y:S04]  /*05a0*/  STG.E desc[UR8][R18.64], R23 ;  /* 0x0000001712007986 */ /* 0x0007e8000c101908 */
[----:B------:R-:W-:Y:S02]  /*05b0*/  @!P0 IMAD.MOV R21, RZ, RZ, R5 ;  /* 0x000000ffff158224 */ /* 0x000fe400078e0205 */
[----:B------:R-:W-:-:S03]  /*05c0*/  @P1 IADD3 R7, PT, PT, R3, RZ, RZ ;  /* 0x000000ff03071210 */ /* 0x000fc60007ffe0ff */
[----:B------:R-:W-:Y:S02]  /*05d0*/  ISETP.GE.AND P0, PT, R21, R6, PT ;  /* 0x000000061500720c */ /* 0x000fe40003f06270 */
[----:B------:R-:W-:Y:S01]  /*05e0*/  ISETP.LT.AND P1, PT, R7, R4, PT ;  /* 0x000000040700720c */ /* 0x000fe20003f21270 */
[----:B------:R-:W-:Y:S01]  /*05f0*/  IMAD.MOV.U32 R3, RZ, RZ, R7 ;  /* 0x000000ffff037224 */ /* 0x000fe200078e0007 */
[----:B------:R-:W-:-:S11]  /*0600*/  MOV R5, R21 ;  /* 0x0000001500057202 */ /* 0x000fd60000000f00 */
[----:B---3--:R-:W-:Y:S05]  /*0610*/  @!P0 BRA P1, `(.L_x_8) ;  /* 0xfffffffc00b48947 */ /* 0x008fea000083ffff */
.L_x_7:
[----:B------:R-:W-:Y:S05]  /*0620*/  BSYNC.RECONVERGENT B0 ;  /* 0x0000000000007941 */ /* 0x000fea0003800200 */
.L_x_6:
[----:B------:R-:W-:Y:S01]  /*0630*/  ISETP.GE.AND P0, PT, R3, R4, PT ;  /* 0x000000040300720c */ /* 0x000fe20003f06270 */
[----:B------:R-:W-:-:S12]  /*0640*/  BSSY.RECONVERGENT B0, `(.L_x_9) ;  /* 0x0000033000007945 */ /* 0x000fd80003800200 */
[----:B------:R-:W-:Y:S05]  /*0650*/  @P0 BRA `(.L_x_10) ;  /* 0x0000000000c40947 */ /* 0x000fea0003800000 */
[----:B------:R-:W-:Y:S01]  /*0660*/  IMAD.IADD R7, R4, 0x1, -R3 ;  /* 0x0000000104077824 */ /* 0x000fe200078e0a03 */
[----:B------:R-:W-:Y:S01]  /*0670*/  BSSY.RECONVERGENT B1, `(.L_x_11) ;  /* 0x0000015000017945 */ /* 0x000fe20003800200 */
[----:B--2---:R-:W-:-:S03]  /*0680*/  IMAD.IADD R8, R3, 0x1, -R4 ;  /* 0x0000000103087824 */ /* 0x004fc600078e0a04 */
[----:B-1----:R-:W-:Y:S02]  /*0690*/  LOP3.LUT P1, R12, R7, 0x3, RZ, 0xc0, !PT ;  /* 0x00000003070c7812 */ /* 0x002fe4000782c0ff */
[----:B------:R-:W-:-:S11]  /*06a0*/  ISETP.GT.U32.AND P0, PT, R8, -0x4, PT ;  /* 0xfffffffc0800780c */ /* 0x000fd60003f04070 */
[----:B------:R-:W-:Y:S05]  /*06b0*/  @!P1 BRA `(.L_x_12) ;  /* 0x0000000000409947 */ /* 0x000fea0003800000 */
[----:B0-----:R-:W0:Y:S01]  /*06c0*/  LDC.64 R10, c[0x0][0x380] ;  /* 0x0000e000ff0a7b82 */ /* 0x001e220000000a00 */
[----:B------:R-:W-:-:S07]  /*06d0*/  IMAD.MOV R7, RZ, RZ, -R12 ;  /* 0x000000ffff077224 */ /* 0x000fce00078e0a0c */
[----:B------:R-:W1:Y:S01]  /*06e0*/  LDC.64 R8, c[0x0][0x390] ;  /* 0x0000e400ff087b82 */ /* 0x000e620000000a00 */
[----:B0-----:R-:W-:Y:S01]  /*06f0*/  IMAD.WIDE.U32 R10, R3, 0x4, R10 ;  /* 0x00000004030a7825 */ /* 0x001fe200078e000a */
[----:B------:R-:W-:-:S03]  /*0700*/  IADD3 R3, PT, PT, R12, R3, RZ ;  /* 0x000000030c037210 */ /* 0x000fc60007ffe0ff */
[----:B------:R-:W-:-:S07]  /*0710*/  IMAD.MOV.U32 R15, RZ, RZ, R11 ;  /* 0x000000ffff0f7224 */ /* 0x000fce00078e000b */
.L_x_13:
[----:B--2---:R-:W-:-:S06]  /*0720*/  IMAD.MOV.U32 R11, RZ, RZ, R15 ;  /* 0x000000ffff0b7224 */ /* 0x004fcc00078e000f */
[----:B------:R0:W2:Y:S01]  /*0730*/  LDG.E R11, desc[UR8][R10.64] ;  /* 0x000000080a0b7981 */ /* 0x0000a2000c1e1900 */
[----:B-1----:R-:W-:Y:S01]  /*0740*/  IMAD.WIDE R12, R0, 0x4, R8 ;  /* 0x00000004000c7825 */ /* 0x002fe200078e0208 */
[----:B------:R-:W-:-:S03]  /*0750*/  IADD3 R7, PT, PT, R7, 0x1, RZ ;  /* 0x0000000107077810 */ /* 0x000fc60007ffe0ff */
[----:B------:R-:W-:Y:S01]  /*0760*/  VIADD R0, R0, 0x1 ;  /* 0x0000000100007836 */ /* 0x000fe20000000000 */
[----:B------:R-:W-:Y:S02]  /*0770*/  ISETP.NE.AND P1, PT, R7, RZ, PT ;  /* 0x000000ff0700720c */ /* 0x000fe40003f25270 */
[----:B0-----:R-:W-:-:S05]  /*0780*/  IADD3 R10, P2, PT, R10, 0x4, RZ ;  /* 0x000000040a0a7810 */ /* 0x001fca0007f5e0ff */
[----:B------:R-:W-:Y:S01]  /*0790*/  IMAD.X R15, RZ, RZ, R15, P2 ;  /* 0x000000ffff0f7224 */ /* 0x000fe200010e060f */
[----:B--2---:R2:W-:Y:S05]  /*07a0*/  STG.E desc[UR8][R12.64], R11 ;  /* 0x0000000b0c007986 */ /* 0x0045ea000c101908 */
[----:B------:R-:W-:Y:S05]  /*07b0*/  @P1 BRA `(.L_x_13) ;  /* 0xfffffffc00d81947 */ /* 0x000fea000383ffff */
.L_x_12:
[----:B------:R-:W-:Y:S05]  /*07c0*/  BSYNC.RECONVERGENT B1 ;  /* 0x0000000000017941 */ /* 0x000fea0003800200 */
.L_x_11:
[----:B------:R-:W-:Y:S05]  /*07d0*/  @P0 BRA `(.L_x_10) ;  /* 0x0000000000640947 */ /* 0x000fea0003800000 */
[----:B0-2---:R-:W0:Y:S08]  /*07e0*/  LDC.64 R10, c[0x0][0x380] ;  /* 0x0000e000ff0a7b82 */ /* 0x005e300000000a00 */
[----:B------:R-:W1:Y:S01]  /*07f0*/  LDC.64 R8, c[0x0][0x390] ;  /* 0x0000e400ff087b82 */ /* 0x000e620000000a00 */
[C---:B0-----:R-:W-:Y:S01]  /*0800*/  IMAD.WIDE.U32 R10, R3.reuse, 0x4, R10 ;  /* 0x00000004030a7825 */ /* 0x041fe200078e000a */
[----:B------:R-:W-:-:S02]  /*0810*/  IADD3 R3, PT, PT, R3, -R4, RZ ;  /* 0x8000000403037210 */ /* 0x000fc40007ffe0ff */
[----:B------:R-:W-:Y:S02]  /*0820*/  IADD3 R14, P0, PT, R10, 0x8, RZ ;  /* 0x000000080a0e7810 */ /* 0x000fe40007f1e0ff */
[----:B-1----:R-:W-:-:S03]  /*0830*/  IADD3 R8, P1, PT, R8, 0x8, RZ ;  /* 0x0000000808087810 */ /* 0x002fc60007f3e0ff */
[----:B------:R-:W-:Y:S02]  /*0840*/  IMAD.X R21, RZ, RZ, R11, P0 ;  /* 0x000000ffff157224 */ /* 0x000fe400000e060b */
[----:B------:R-:W-:-:S08]  /*0850*/  IMAD.X R9, RZ, RZ, R9, P1 ;  /* 0x000000ffff097224 */ /* 0x000fd000008e0609 */
.L_x_14:
[----:B------:R-:W-:Y:S01]  /*0860*/  MOV R12, R14 ;  /* 0x0000000e000c7202 */ /* 0x000fe20000000f00 */
[----:B------:R-:W-:-:S05]  /*0870*/  IMAD.MOV.U32 R13, RZ, RZ, R21 ;  /* 0x000000ffff0d7224 */ /* 0x000fca00078e0015 */
[----:B---3--:R-:W2:Y:S01]  /*0880*/  LDG.E R7, desc[UR8][R12.64+-0x8] ;  /* 0xfffff8080c077981 */ /* 0x008ea2000c1e1900 */
[----:B------:R-:W-:-:S05]  /*0890*/  IMAD.WIDE R10, R0, 0x4, R8 ;  /* 0x00000004000a7825 */ /* 0x000fca00078e0208 */
[----:B--2---:R3:W-:Y:S04]  /*08a0*/  STG.E desc[UR8][R10.64+-0x8], R7 ;  /* 0xfffff8070a007986 */ /* 0x0047e8000c101908 */
[----:B------:R-:W2:Y:S04]  /*08b0*/  LDG.E R15, desc[UR8][R12.64+-0x4] ;  /* 0xfffffc080c0f7981 */ /* 0x000ea8000c1e1900 */
[----:B--2---:R3:W-:Y:S04]  /*08c0*/  STG.E desc[UR8][R10.64+-0x4], R15 ;  /* 0xfffffc0f0a007986 */ /* 0x0047e8000c101908 */
[----:B------:R-:W2:Y:S04]  /*08d0*/  LDG.E R17, desc[UR8][R12.64] ;  /* 0x000000080c117981 */ /* 0x000ea8000c1e1900 */
[----:B--2---:R3:W-:Y:S04]  /*08e0*/  STG.E desc[UR8][R10.64], R17 ;  /* 0x000000110a007986 */ /* 0x0047e8000c101908 */
[----:B------:R-:W2:Y:S01]  /*08f0*/  LDG.E R19, desc[UR8][R12.64+0x4] ;  /* 0x000004080c137981 */ /* 0x000ea2000c1e1900 */
[----:B------:R-:W-:Y:S01]  /*0900*/  VIADD R3, R3, 0x4 ;  /* 0x0000000403037836 */ /* 0x000fe20000000000 */
[----:B------:R-:W-:Y:S01]  /*0910*/  IADD3 R14, P1, PT, R12, 0x10, RZ ;  /* 0x000000100c0e7810 */ /* 0x000fe20007f3e0ff */
[----:B------:R-:W-:-:S03]  /*0920*/  VIADD R0, R0, 0x4 ;  /* 0x0000000400007836 */ /* 0x000fc60000000000 */
[----:B------:R-:W-:Y:S02]  /*0930*/  ISETP.NE.AND P0, PT, R3, RZ, PT ;  /* 0x000000ff0300720c */ /* 0x000fe40003f05270 */
[----:B------:R-:W-:Y:S01]  /*0940*/  IADD3.X R21, PT, PT, RZ, R13, RZ, P1, !PT ;  /* 0x0000000dff157210 */ /* 0x000fe20000ffe4ff */
[----:B--2---:R3:W-:Y:S10]  /*0950*/  STG.E desc[UR8][R10.64+0x4], R19 ;  /* 0x000004130a007986 */ /* 0x0047f4000c101908 */
[----:B------:R-:W-:Y:S05]  /*0960*/  @P0 BRA `(.L_x_14) ;  /* 0xfffffffc00bc0947 */ /* 0x000fea000383ffff */
.L_x_10:
[----:B------:R-:W-:Y:S05]  /*0970*/  BSYNC.RECONVERGENT B0 ;  /* 0x0000000000007941 */ /* 0x000fea0003800200 */
.L_x_9:
[----:B------:R-:W-:-:S13]  /*0980*/  ISETP.GE.AND P0, PT, R5, R6, PT ;  /* 0x000000060500720c */ /* 0x000fda0003f06270 */
[----:B------:R-:W-:Y:S05]  /*0990*/  @P0 EXIT ;  /* 0x000000000000094d */ /* 0x000fea0003800000 */
[-CC-:B------:R-:W-:Y:S01]  /*09a0*/  IADD3 R3, PT, PT, R2, -R4.reuse, -R5.reuse ;  /* 0x8000000402037210 */ /* 0x180fe20007ffe805 */
[----:B------:R-:W-:Y:S01]  /*09b0*/  BSSY.RECONVERGENT B0, `(.L_x_15) ;  /* 0x0000013000007945 */ /* 0x000fe20003800200 */
[----:B------:R-:W-:Y:S01]  /*09c0*/  IADD3 R2, PT, PT, R5, R4, -R2 ;  /* 0x0000000405027210 */ /* 0x000fe20007ffe802 */
[----:B---3--:R-:W-:Y:S01]  /*09d0*/  IMAD.MOV.U32 R7, RZ, RZ, R5 ;  /* 0x000000ffff077224 */ /* 0x008fe200078e0005 */
[----:B------:R-:W-:Y:S02]  /*09e0*/  LOP3.LUT P0, R3, R3, 0x3, RZ, 0xc0, !PT ;  /* 0x0000000303037812 */ /* 0x000fe4000780c0ff */
[----:B------:R-:W-:-:S11]  /*09f0*/  ISETP.GT.U32.AND P1, PT, R2, -0x4, PT ;  /* 0xfffffffc0200780c */ /* 0x000fd60003f24070 */
[----:B------:R-:W-:Y:S05]  /*0a00*/  @!P0 BRA `(.L_x_16) ;  /* 0x0000000000348947 */ /* 0x000fea0003800000 */
[----:B--2---:R-:W2:Y:S01]  /*0a10*/  LDC.64 R8, c[0x0][0x390] ;  /* 0x0000e400ff087b82 */ /* 0x004ea20000000a00 */
[----:B-1----:R-:W-:Y:S01]  /*0a20*/  IADD3 R12, PT, PT, -R3, RZ, RZ ;  /* 0x000000ff030c7210 */ /* 0x002fe20007ffe1ff */
[----:B------:R-:W-:-:S06]  /*0a30*/  IMAD.MOV.U32 R7, RZ, RZ, R5 ;  /* 0x000000ffff077224 */ /* 0x000fcc00078e0005 */
[----:B0-----:R-:W0:Y:S02]  /*0a40*/  LDC.64 R10, c[0x0][0x388] ;  /* 0x0000e200ff0a7b82 */ /* 0x001e240000000a00 */
.L_x_17:
[----:B0--3--:R-:W-:-:S06]  /*0a50*/  IMAD.WIDE R2, R7, 0x4, R10 ;  /* 0x0000000407027825 */ /* 0x009fcc00078e020a */
[----:B------:R-:W3:Y:S01]  /*0a60*/  LDG.E R3, desc[UR8][R2.64] ;  /* 0x0000000802037981 */ /* 0x000ee2000c1e1900 */
[----:B--2---:R-:W-:Y:S01]  /*0a70*/  IMAD.WIDE R4, R0, 0x4, R8 ;  /* 0x0000000400047825 */ /* 0x004fe200078e0208 */
[----:B------:R-:W-:-:S03]  /*0a80*/  IADD3 R7, PT, PT, R7, 0x1, RZ ;  /* 0x0000000107077810 */ /* 0x000fc60007ffe0ff */
[----:B------:R-:W-:Y:S02]  /*0a90*/  VIADD R12, R12, 0x1 ;  /* 0x000000010c0c7836 */ /* 0x000fe40000000000 */
[----:B------:R-:W-:-:S03]  /*0aa0*/  VIADD R0, R0, 0x1 ;  /* 0x0000000100007836 */ /* 0x000fc60000000000 */
[----:B------:R-:W-:Y:S01]  /*0ab0*/  ISETP.NE.AND P0, PT, R12, RZ, PT ;  /* 0x000000ff0c00720c */ /* 0x000fe20003f05270 */
[----:B---3--:R3:W-:-:S12]  /*0ac0*/  STG.E desc[UR8][R4.64], R3 ;  /* 0x0000000304007986 */ /* 0x0087d8000c101908 */
[----:B------:R-:W-:Y:S05]  /*0ad0*/  @P0 BRA `(.L_x_17) ;  /* 0xfffffffc00dc0947 */ /* 0x000fea000383ffff */
.L_x_16:
[----:B------:R-:W-:Y:S05]  /*0ae0*/  BSYNC.RECONVERGENT B0 ;  /* 0x0000000000007941 */ /* 0x000fea0003800200 */
.L_x_15:
[----:B------:R-:W-:Y:S05]  /*0af0*/  @P1 EXIT ;  /* 0x000000000000194d */ /* 0x000fea0003800000 */
[----:B------:R-:W4:Y:S01]  /*0b00*/  LDCU.64 UR4, c[0x0][0x388] ;  /* 0x00007100ff0477ac */ /* 0x000f220008000a00 */
[----:B------:R-:W5:Y:S01]  /*0b10*/  LDCU.64 UR6, c[0x0][0x390] ;  /* 0x00007200ff0677ac */ /* 0x000f620008000a00 */
[----:B----4-:R-:W-:Y:S02]  /*0b20*/  UIADD3 UR4, UP0, UPT, UR4, 0x8, URZ ;  /* 0x0000000804047890 */ /* 0x010fe4000ff1e0ff */
[----:B-----5:R-:W-:Y:S02]  /*0b30*/  UIADD3 UR6, UP1, UPT, UR6, 0x8, URZ ;  /* 0x0000000806067890 */ /* 0x020fe4000ff3e0ff */
[----:B------:R-:W-:Y:S02]  /*0b40*/  UIADD3.X UR5, UPT, UPT, URZ, UR5, URZ, UP0, !UPT ;  /* 0x00000005ff057290 */ /* 0x000fe400087fe4ff */
[----:B------:R-:W-:-:S12]  /*0b50*/  UIADD3.X UR7, UPT, UPT, URZ, UR7, URZ, UP1, !UPT ;  /* 0x00000007ff077290 */ /* 0x000fd80008ffe4ff */
.L_x_18:
[----:B---3--:R-:W-:Y:S01]  /*0b60*/  MOV R3, UR5 ;  /* 0x0000000500037c02 */ /* 0x008fe20008000f00 */
[----:B------:R-:W-:-:S04]  /*0b70*/  IMAD.U32 R2, RZ, RZ, UR4 ;  /* 0x00000004ff027e24 */ /* 0x000fc8000f8e00ff */
[----:B------:R-:W-:-:S05]  /*0b80*/  IMAD.WIDE R2, R7, 0x4, R2 ;  /* 0x0000000407027825 */ /* 0x000fca00078e0202 */
[----:B--2-4-:R-:W2:Y:S01]  /*0b90*/  LDG.E R9, desc[UR8][R2.64+-0x8] ;  /* 0xfffff80802097981 */ /* 0x014ea2000c1e1900 */
[----:B------:R-:W-:Y:S02]  /*0ba0*/  IMAD.U32 R4, RZ, RZ, UR6 ;  /* 0x00000006ff047e24 */ /* 0x000fe4000f8e00ff */
[----:B------:R-:W-:Y:S02]  /*0bb0*/  IMAD.U32 R5, RZ, RZ, UR7 ;  /* 0x00000007ff057e24 */ /* 0x000fe4000f8e00ff */
[----:B------:R-:W-:-:S05]  /*0bc0*/  IMAD.WIDE R4, R0, 0x4, R4 ;  /* 0x0000000400047825 */ /* 0x000fca00078e0204 */
[----:B--2---:R4:W-:Y:S04]  /*0bd0*/  STG.E desc[UR8][R4.64+-0x8], R9 ;  /* 0xfffff80904007986 */ /* 0x0049e8000c101908 */
[----:B0-----:R-:W2:Y:S04]  /*0be0*/  LDG.E R11, desc[UR8][R2.64+-0x4] ;  /* 0xfffffc08020b7981 */ /* 0x001ea8000c1e1900 */
[----:B--2---:R4:W-:Y:S04]  /*0bf0*/  STG.E desc[UR8][R4.64+-0x4], R11 ;  /* 0xfffffc0b04007986 */ /* 0x0049e8000c101908 */
[----:B-1----:R-:W2:Y:S04]  /*0c00*/  LDG.E R13, desc[UR8][R2.64] ;  /* 0x00000008020d7981 */ /* 0x002ea8000c1e1900 */
[----:B--2---:R4:W-:Y:S04]  /*0c10*/  STG.E desc[UR8][R4.64], R13 ;  /* 0x0000000d04007986 */ /* 0x0049e8000c101908 */
[----:B------:R-:W2:Y:S01]  /*0c20*/  LDG.E R15, desc[UR8][R2.64+0x4] ;  /* 0x00000408020f7981 */ /* 0x000ea2000c1e1900 */
[----:B------:R-:W-:Y:S01]  /*0c30*/  IADD3 R7, PT, PT, R7, 0x4, RZ ;  /* 0x0000000407077810 */ /* 0x000fe20007ffe0ff */
[----:B------:R-:W-:-:S03]  /*0c40*/  VIADD R0, R0, 0x4 ;  /* 0x0000000400007836 */ /* 0x000fc60000000000 */
[----:B------:R-:W-:Y:S01]  /*0c50*/  ISETP.GE.AND P0, PT, R7, R6, PT ;  /* 0x000000060700720c */ /* 0x000fe20003f06270 */
[----:B--2---:R4:W-:-:S12]  /*0c60*/  STG.E desc[UR8][R4.64+0x4], R15 ;  /* 0x0000040f04007986 */ /* 0x0049d8000c101908 */
[----:B------:R-:W-:Y:S05]  /*0c70*/  @!P0 BRA `(.L_x_18) ;  /* 0xfffffffc00b88947 */ /* 0x000fea000383ffff */
[----:B------:R-:W-:Y:S05]  /*0c80*/  EXIT ;  /* 0x000000000000794d */ /* 0x000fea0003800000 */
.L_x_19:
[----:B------:R-:W-:-:S00]  /*0c90*/  BRA `(.L_x_19) ;  /* 0xfffffffc00fc7947 */ /* 0x000fc0000383ffff */
[----:B------:R-:W-:-:S00]  /*0ca0*/  NOP ;  /* 0x0000000000007918 */ /* 0x000fc00000000000 */
        /* <DEDUP_REMOVED lines=13> */
.L_x_20:


//--------------------- .nv.shared.reserved.0     --------------------------
	.section	.nv.shared.reserved.0,"aw",@nobits
	.weak		__nv_reservedSMEM_offset_0_alias
	.size		__nv_reservedSMEM_offset_0_alias, 0, 64
	.other		__nv_reservedSMEM_offset_0_alias,@"STO_CUDA_RESERVED_SHARED STV_DEFAULT"
__nv_reservedSMEM_offset_0_alias:
	.zero		0
	.zero		64


//--------------------- .nv.constant0._Z15mergePathKernelPiS_S_ii --------------------------
	.section	.nv.constant0._Z15mergePathKernelPiS_S_ii,"a",@progbits
	.sectionflags	@""
	.align	4
.nv.constant0._Z15mergePathKernelPiS_S_ii:
	.zero		928


//--------------------- SYMBOLS --------------------------

	.type		.nv.reservedSmem.offset0,@object
	.size		.nv.reservedSmem.offset0,0x4
